//
// Generated by NVIDIA NVVM Compiler
//
// Compiler Build ID: CL-36424714
// Cuda compilation tools, release 13.0, V13.0.88
// Based on NVVM 20.0.0
//

.version 9.0
.target sm_100
.address_size 64

	// .globl	_Z22welfordLayerNormKernelPKfS0_S0_Pfif
// _ZZ22welfordLayerNormKernelPKfS0_S0_PfifE6s_mean has been demoted
// _ZZ22welfordLayerNormKernelPKfS0_S0_PfifE5s_var has been demoted

.visible .entry _Z22welfordLayerNormKernelPKfS0_S0_Pfif(
	.param .u64 .ptr .align 1 _Z22welfordLayerNormKernelPKfS0_S0_Pfif_param_0,
	.param .u64 .ptr .align 1 _Z22welfordLayerNormKernelPKfS0_S0_Pfif_param_1,
	.param .u64 .ptr .align 1 _Z22welfordLayerNormKernelPKfS0_S0_Pfif_param_2,
	.param .u64 .ptr .align 1 _Z22welfordLayerNormKernelPKfS0_S0_Pfif_param_3,
	.param .u32 _Z22welfordLayerNormKernelPKfS0_S0_Pfif_param_4,
	.param .f32 _Z22welfordLayerNormKernelPKfS0_S0_Pfif_param_5
)
{
	.reg .pred 	%p<32>;
	.reg .b32 	%r<60>;
	.reg .b32 	%f<129>;
	.reg .b64 	%rd<22>;
	// demoted variable
	.shared .align 4 .f32 _ZZ22welfordLayerNormKernelPKfS0_S0_PfifE6s_mean;
	// demoted variable
	.shared .align 4 .f32 _ZZ22welfordLayerNormKernelPKfS0_S0_PfifE5s_var;
	ld.param.u64 	%rd9, [_Z22welfordLayerNormKernelPKfS0_S0_Pfif_param_0];
	ld.param.u64 	%rd6, [_Z22welfordLayerNormKernelPKfS0_S0_Pfif_param_1];
	ld.param.u64 	%rd7, [_Z22welfordLayerNormKernelPKfS0_S0_Pfif_param_2];
	ld.param.u64 	%rd8, [_Z22welfordLayerNormKernelPKfS0_S0_Pfif_param_3];
	ld.param.u32 	%r26, [_Z22welfordLayerNormKernelPKfS0_S0_Pfif_param_4];
	ld.param.f32 	%f42, [_Z22welfordLayerNormKernelPKfS0_S0_Pfif_param_5];
	cvta.to.global.u64 	%rd10, %rd9;
	mov.u32 	%r28, %ctaid.x;
	mul.lo.s32 	%r29, %r26, %r28;
	cvt.s64.s32 	%rd1, %r29;
	mul.wide.s32 	%rd11, %r29, 4;
	add.s64 	%rd2, %rd10, %rd11;
	mov.u32 	%r59, %tid.x;
	setp.ge.s32 	%p1, %r59, %r26;
	mov.b32 	%r53, 0;
	mov.f32 	%f116, 0f00000000;
	mov.f32 	%f117, %f116;
	@%p1 bra 	$L__BB0_3;
	mov.f32 	%f117, 0f00000000;
	mov.b32 	%r53, 0;
	mov.u32 	%r2, %ntid.x;
	mov.u32 	%r51, %r59;
	mov.f32 	%f116, %f117;
$L__BB0_2:
	mul.wide.s32 	%rd12, %r51, 4;
	add.s64 	%rd13, %rd2, %rd12;
	ld.global.f32 	%f45, [%rd13];
	add.s32 	%r53, %r53, 1;
	sub.f32 	%f46, %f45, %f116;
	cvt.rn.f32.u32 	%f47, %r53;
	div.rn.f32 	%f48, %f46, %f47;
	add.f32 	%f116, %f116, %f48;
	sub.f32 	%f49, %f45, %f116;
	fma.rn.f32 	%f117, %f46, %f49, %f117;
	add.s32 	%r51, %r51, %r2;
	setp.lt.s32 	%p2, %r51, %r26;
	@%p2 bra 	$L__BB0_2;
$L__BB0_3:
	mov.b32 	%r31, %f116;
	shfl.sync.down.b32	%r32|%p3, %r31, 16, 31, -1;
	mov.b32 	%f7, %r32;
	mov.b32 	%r33, %f117;
	shfl.sync.down.b32	%r34|%p4, %r33, 16, 31, -1;
	mov.b32 	%f8, %r34;
	shfl.sync.down.b32	%r8|%p5, %r53, 16, 31, -1;
	setp.eq.s32 	%p6, %r53, 0;
	mov.f32 	%f118, %f7;
	mov.f32 	%f119, %f8;
	mov.u32 	%r54, %r8;
	@%p6 bra 	$L__BB0_6;
	setp.eq.s32 	%p7, %r8, 0;
	mov.f32 	%f118, %f116;
	mov.f32 	%f119, %f117;
	mov.u32 	%r54, %r53;
	@%p7 bra 	$L__BB0_6;
	add.s32 	%r54, %r8, %r53;
	sub.f32 	%f50, %f7, %f116;
	cvt.rn.f32.s32 	%f51, %r8;
	mul.f32 	%f52, %f50, %f51;
	cvt.rn.f32.s32 	%f53, %r54;
	div.rn.f32 	%f54, %f52, %f53;
	add.f32 	%f118, %f116, %f54;
	add.f32 	%f55, %f117, %f8;
	mul.f32 	%f56, %f50, %f50;
	cvt.rn.f32.s32 	%f57, %r53;
	mul.f32 	%f58, %f56, %f57;
	mul.f32 	%f59, %f58, %f51;
	div.rn.f32 	%f60, %f59, %f53;
	add.f32 	%f119, %f55, %f60;
$L__BB0_6:
	mov.b32 	%r35, %f118;
	shfl.sync.down.b32	%r36|%p8, %r35, 8, 31, -1;
	mov.b32 	%f13, %r36;
	mov.b32 	%r37, %f119;
	shfl.sync.down.b32	%r38|%p9, %r37, 8, 31, -1;
	mov.b32 	%f14, %r38;
	shfl.sync.down.b32	%r11|%p10, %r54, 8, 31, -1;
	setp.eq.s32 	%p11, %r54, 0;
	mov.f32 	%f120, %f13;
	mov.f32 	%f121, %f14;
	mov.u32 	%r55, %r11;
	@%p11 bra 	$L__BB0_9;
	setp.eq.s32 	%p12, %r11, 0;
	mov.f32 	%f120, %f118;
	mov.f32 	%f121, %f119;
	mov.u32 	%r55, %r54;
	@%p12 bra 	$L__BB0_9;
	add.s32 	%r55, %r11, %r54;
	sub.f32 	%f61, %f13, %f118;
	cvt.rn.f32.s32 	%f62, %r11;
	mul.f32 	%f63, %f61, %f62;
	cvt.rn.f32.s32 	%f64, %r55;
	div.rn.f32 	%f65, %f63, %f64;
	add.f32 	%f120, %f118, %f65;
	add.f32 	%f66, %f119, %f14;
	mul.f32 	%f67, %f61, %f61;
	cvt.rn.f32.s32 	%f68, %r54;
	mul.f32 	%f69, %f67, %f68;
	mul.f32 	%f70, %f69, %f62;
	div.rn.f32 	%f71, %f70, %f64;
	add.f32 	%f121, %f66, %f71;
$L__BB0_9:
	mov.b32 	%r39, %f120;
	shfl.sync.down.b32	%r40|%p13, %r39, 4, 31, -1;
	mov.b32 	%f19, %r40;
	mov.b32 	%r41, %f121;
	shfl.sync.down.b32	%r42|%p14, %r41, 4, 31, -1;
	mov.b32 	%f20, %r42;
	shfl.sync.down.b32	%r14|%p15, %r55, 4, 31, -1;
	setp.eq.s32 	%p16, %r55, 0;
	mov.f32 	%f122, %f19;
	mov.f32 	%f123, %f20;
	mov.u32 	%r56, %r14;
	@%p16 bra 	$L__BB0_12;
	setp.eq.s32 	%p17, %r14, 0;
	mov.f32 	%f122, %f120;
	mov.f32 	%f123, %f121;
	mov.u32 	%r56, %r55;
	@%p17 bra 	$L__BB0_12;
	add.s32 	%r56, %r14, %r55;
	sub.f32 	%f72, %f19, %f120;
	cvt.rn.f32.s32 	%f73, %r14;
	mul.f32 	%f74, %f72, %f73;
	cvt.rn.f32.s32 	%f75, %r56;
	div.rn.f32 	%f76, %f74, %f75;
	add.f32 	%f122, %f120, %f76;
	add.f32 	%f77, %f121, %f20;
	mul.f32 	%f78, %f72, %f72;
	cvt.rn.f32.s32 	%f79, %r55;
	mul.f32 	%f80, %f78, %f79;
	mul.f32 	%f81, %f80, %f73;
	div.rn.f32 	%f82, %f81, %f75;
	add.f32 	%f123, %f77, %f82;
$L__BB0_12:
	mov.b32 	%r43, %f122;
	shfl.sync.down.b32	%r44|%p18, %r43, 2, 31, -1;
	mov.b32 	%f25, %r44;
	mov.b32 	%r45, %f123;
	shfl.sync.down.b32	%r46|%p19, %r45, 2, 31, -1;
	mov.b32 	%f26, %r46;
	shfl.sync.down.b32	%r17|%p20, %r56, 2, 31, -1;
	setp.eq.s32 	%p21, %r56, 0;
	mov.f32 	%f124, %f25;
	mov.f32 	%f125, %f26;
	mov.u32 	%r57, %r17;
	@%p21 bra 	$L__BB0_15;
	setp.eq.s32 	%p22, %r17, 0;
	mov.f32 	%f124, %f122;
	mov.f32 	%f125, %f123;
	mov.u32 	%r57, %r56;
	@%p22 bra 	$L__BB0_15;
	add.s32 	%r57, %r17, %r56;
	sub.f32 	%f83, %f25, %f122;
	cvt.rn.f32.s32 	%f84, %r17;
	mul.f32 	%f85, %f83, %f84;
	cvt.rn.f32.s32 	%f86, %r57;
	div.rn.f32 	%f87, %f85, %f86;
	add.f32 	%f124, %f122, %f87;
	add.f32 	%f88, %f123, %f26;
	mul.f32 	%f89, %f83, %f83;
	cvt.rn.f32.s32 	%f90, %r56;
	mul.f32 	%f91, %f89, %f90;
	mul.f32 	%f92, %f91, %f84;
	div.rn.f32 	%f93, %f92, %f86;
	add.f32 	%f125, %f88, %f93;
$L__BB0_15:
	mov.b32 	%r47, %f124;
	shfl.sync.down.b32	%r48|%p23, %r47, 1, 31, -1;
	mov.b32 	%f31, %r48;
	mov.b32 	%r49, %f125;
	shfl.sync.down.b32	%r50|%p24, %r49, 1, 31, -1;
	mov.b32 	%f32, %r50;
	shfl.sync.down.b32	%r20|%p25, %r57, 1, 31, -1;
	setp.eq.s32 	%p26, %r57, 0;
	mov.f32 	%f126, %f31;
	mov.f32 	%f127, %f32;
	mov.u32 	%r58, %r20;
	@%p26 bra 	$L__BB0_18;
	setp.eq.s32 	%p27, %r20, 0;
	mov.f32 	%f126, %f124;
	mov.f32 	%f127, %f125;
	mov.u32 	%r58, %r57;
	@%p27 bra 	$L__BB0_18;
	add.s32 	%r58, %r20, %r57;
	sub.f32 	%f94, %f31, %f124;
	cvt.rn.f32.s32 	%f95, %r20;
	mul.f32 	%f96, %f94, %f95;
	cvt.rn.f32.s32 	%f97, %r58;
	div.rn.f32 	%f98, %f96, %f97;
	add.f32 	%f126, %f124, %f98;
	add.f32 	%f99, %f125, %f32;
	mul.f32 	%f100, %f94, %f94;
	cvt.rn.f32.s32 	%f101, %r57;
	mul.f32 	%f102, %f100, %f101;
	mul.f32 	%f103, %f102, %f95;
	div.rn.f32 	%f104, %f103, %f97;
	add.f32 	%f127, %f99, %f104;
$L__BB0_18:
	setp.ne.s32 	%p28, %r59, 0;
	@%p28 bra 	$L__BB0_22;
	st.shared.f32 	[_ZZ22welfordLayerNormKernelPKfS0_S0_PfifE6s_mean], %f126;
	setp.lt.s32 	%p29, %r58, 2;
	mov.f32 	%f128, 0f00000000;
	@%p29 bra 	$L__BB0_21;
	cvt.rn.f32.u32 	%f106, %r58;
	div.rn.f32 	%f128, %f127, %f106;
$L__BB0_21:
	st.shared.f32 	[_ZZ22welfordLayerNormKernelPKfS0_S0_PfifE5s_var], %f128;
$L__BB0_22:
	setp.ge.s32 	%p30, %r59, %r26;
	bar.sync 	0;
	ld.shared.f32 	%f107, [_ZZ22welfordLayerNormKernelPKfS0_S0_PfifE5s_var];
	add.f32 	%f39, %f42, %f107;
	@%p30 bra 	$L__BB0_25;
	ld.shared.f32 	%f40, [_ZZ22welfordLayerNormKernelPKfS0_S0_PfifE6s_mean];
	mov.u32 	%r23, %ntid.x;
	cvta.to.global.u64 	%rd3, %rd6;
	cvta.to.global.u64 	%rd4, %rd7;
	cvta.to.global.u64 	%rd5, %rd8;
	rsqrt.approx.f32 	%f41, %f39;
$L__BB0_24:
	cvt.s64.s32 	%rd14, %r59;
	mul.wide.s32 	%rd15, %r59, 4;
	add.s64 	%rd16, %rd3, %rd15;
	ld.global.f32 	%f108, [%rd16];
	add.s64 	%rd17, %rd2, %rd15;
	ld.global.f32 	%f109, [%rd17];
	sub.f32 	%f110, %f109, %f40;
	mul.f32 	%f111, %f108, %f110;
	add.s64 	%rd18, %rd4, %rd15;
	ld.global.f32 	%f112, [%rd18];
	fma.rn.f32 	%f113, %f41, %f111, %f112;
	add.s64 	%rd19, %rd14, %rd1;
	shl.b64 	%rd20, %rd19, 2;
	add.s64 	%rd21, %rd5, %rd20;
	st.global.f32 	[%rd21], %f113;
	add.s32 	%r59, %r59, %r23;
	setp.lt.s32 	%p31, %r59, %r26;
	@%p31 bra 	$L__BB0_24;
$L__BB0_25:
	ret;

}


// ===== COMPILED SASS (sm_100) =====

	.target	sm_100

	.elftype	@"ET_EXEC"


//--------------------- .note.nv.tkinfo           --------------------------
	.section	.note.nv.tkinfo,"",@"SHT_NOTE"
	.sectionflags	@"SHF_NOTE_NV_TKINFO"
	.tkinfo
        /*0018*/ 	.word	0x00000002
        /*0030*/ 	.string	""
        /*0030*/ 	.string	"ptxas"
        /*0030*/ 	.string	"Cuda compilation tools, release 13.0, V13.0.88"
        /*0030*/ 	.string	"Build cuda_13.0.r13.0/compiler.36424714_0"
        /*0030*/ 	.string	"-arch sm_100 -m 64 "



//--------------------- .note.nv.cuinfo           --------------------------
	.section	.note.nv.cuinfo,"",@"SHT_NOTE"
	.sectionflags	@"SHF_NOTE_NV_CUINFO"
        /*0018*/ 	.short	0x0002
        /*001a*/ 	.short	0x0064
        /*001c*/ 	.short	0x0082
	.zero		2


//--------------------- .nv.info                  --------------------------
	.section	.nv.info,"",@"SHT_CUDA_INFO"
	.align	4


	//----- nvinfo : EIATTR_REGCOUNT
	.align		4
        /*0000*/ 	.byte	0x04, 0x2f
        /*0002*/ 	.short	(.L_1 - .L_0)
	.align		4
.L_0:
        /*0004*/ 	.word	index@(_Z22welfordLayerNormKernelPKfS0_S0_Pfif)
        /*0008*/ 	.word	0x0000001a


	//----- nvinfo : EIATTR_FRAME_SIZE
	.align		4
.L_1:
        /*000c*/ 	.byte	0x04, 0x11
        /*000e*/ 	.short	(.L_3 - .L_2)
	.align		4
.L_2:
        /*0010*/ 	.word	index@($__internal_0_$__cuda_sm3x_div_rn_noftz_f32_slowpath)
        /*0014*/ 	.word	0x00000000


	//----- nvinfo : EIATTR_FRAME_SIZE
	.align		4
.L_3:
        /*0018*/ 	.byte	0x04, 0x11
        /*001a*/ 	.short	(.L_5 - .L_4)
	.align		4
.L_4:
        /*001c*/ 	.word	index@(_Z22welfordLayerNormKernelPKfS0_S0_Pfif)
        /*0020*/ 	.word	0x00000000


	//----- nvinfo : EIATTR_MIN_STACK_SIZE
	.align		4
.L_5:
        /*0024*/ 	.byte	0x04, 0x12
        /*0026*/ 	.short	(.L_7 - .L_6)
	.align		4
.L_6:
        /*0028*/ 	.word	index@(_Z22welfordLayerNormKernelPKfS0_S0_Pfif)
        /*002c*/ 	.word	0x00000000
.L_7:


//--------------------- .nv.compat                --------------------------
	.section	.nv.compat,"",@"SHT_CUDA_COMPAT_INFO"
	.align	4
        /*0000*/ 	.byte	0x02, 0x09, 0x00, 0x00, 0x02, 0x02, 0x01, 0x00, 0x02, 0x05, 0x05, 0x00, 0x03, 0x07, 0x01, 0x01
        /*0010*/ 	.byte	0x02, 0x03, 0x00, 0x00, 0x02, 0x06, 0x01, 0x00, 0x04, 0x0b, 0x08, 0x00, 0x01, 0x00, 0x00, 0x00
        /*0020*/ 	.byte	0x00, 0x00, 0x00, 0x00


//--------------------- .nv.info._Z22welfordLayerNormKernelPKfS0_S0_Pfif --------------------------
	.section	.nv.info._Z22welfordLayerNormKernelPKfS0_S0_Pfif,"",@"SHT_CUDA_INFO"
	.sectionflags	@""
	.align	4


	//----- nvinfo : EIATTR_CUDA_API_VERSION
	.align		4
        /*0000*/ 	.byte	0x04, 0x37
        /*0002*/ 	.short	(.L_9 - .L_8)
.L_8:
        /*0004*/ 	.word	0x00000082


	//----- nvinfo : EIATTR_KPARAM_INFO
	.align		4
.L_9:
        /*0008*/ 	.byte	0x04, 0x17
        /*000a*/ 	.short	(.L_11 - .L_10)
.L_10:
        /*000c*/ 	.word	0x00000000
        /*0010*/ 	.short	0x0005
        /*0012*/ 	.short	0x0024
        /*0014*/ 	.byte	0x00, 0xf0, 0x11, 0x00


	//----- nvinfo : EIATTR_KPARAM_INFO
	.align		4
.L_11:
        /*0018*/ 	.byte	0x04, 0x17
        /*001a*/ 	.short	(.L_13 - .L_12)
.L_12:
        /*001c*/ 	.word	0x00000000
        /*0020*/ 	.short	0x0004
        /*0022*/ 	.short	0x0020
        /*0024*/ 	.byte	0x00, 0xf0, 0x11, 0x00


	//----- nvinfo : EIATTR_KPARAM_INFO
	.align		4
.L_13:
        /*0028*/ 	.byte	0x04, 0x17
        /*002a*/ 	.short	(.L_15 - .L_14)
.L_14:
        /*002c*/ 	.word	0x00000000
        /*0030*/ 	.short	0x0003
        /*0032*/ 	.short	0x0018
        /*0034*/ 	.byte	0x00, 0xf5, 0x21, 0x00


	//----- nvinfo : EIATTR_KPARAM_INFO
	.align		4
.L_15:
        /*0038*/ 	.byte	0x04, 0x17
        /*003a*/ 	.short	(.L_17 - .L_16)
.L_16:
        /*003c*/ 	.word	0x00000000
        /*0040*/ 	.short	0x0002
        /*0042*/ 	.short	0x0010
        /*0044*/ 	.byte	0x00, 0xf5, 0x21, 0x00


	//----- nvinfo : EIATTR_KPARAM_INFO
	.align		4
.L_17:
        /*0048*/ 	.byte	0x04, 0x17
        /*004a*/ 	.short	(.L_19 - .L_18)
.L_18:
        /*004c*/ 	.word	0x00000000
        /*0050*/ 	.short	0x0001
        /*0052*/ 	.short	0x0008
        /*0054*/ 	.byte	0x00, 0xf5, 0x21, 0x00


	//----- nvinfo : EIATTR_KPARAM_INFO
	.align		4
.L_19:
        /*0058*/ 	.byte	0x04, 0x17
        /*005a*/ 	.short	(.L_21 - .L_20)
.L_20:
        /*005c*/ 	.word	0x00000000
        /*0060*/ 	.short	0x0000
        /*0062*/ 	.short	0x0000
        /*0064*/ 	.byte	0x00, 0xf5, 0x21, 0x00


	//----- nvinfo : EIATTR_SPARSE_MMA_MASK
	.align		4
.L_21:
        /*0068*/ 	.byte	0x03, 0x50
        /*006a*/ 	.short	0x0000


	//----- nvinfo : EIATTR_MAXREG_COUNT
	.align		4
        /*006c*/ 	.byte	0x03, 0x1b
        /*006e*/ 	.short	0x00ff


	//----- nvinfo : EIATTR_NUM_BARRIERS
	.align		4
        /*0070*/ 	.byte	0x02, 0x4c
        /*0072*/ 	.byte	0x01
	.zero		1


	//----- nvinfo : EIATTR_MERCURY_ISA_VERSION
	.align		4
        /*0074*/ 	.byte	0x03, 0x5f
        /*0076*/ 	.short	0x0101


	//----- nvinfo : EIATTR_COOP_GROUP_MASK_REGIDS
	.align		4
        /*0078*/ 	.byte	0x04, 0x29
        /*007a*/ 	.short	(.L_23 - .L_22)


	//   ....[0]....
.L_22:
        /*007c*/ 	.word	0xffffffff


	//   ....[1]....
        /*0080*/ 	.word	0xffffffff


	//   ....[2]....
        /*0084*/ 	.word	0xffffffff


	//   ....[3]....
        /*0088*/ 	.word	0xffffffff


	//   ....[4]....
        /*008c*/ 	.word	0xffffffff


	//   ....[5]....
        /*0090*/ 	.word	0xffffffff


	//   ....[6]....
        /*0094*/ 	.word	0xffffffff


	//   ....[7]....
        /*0098*/ 	.word	0xffffffff


	//   ....[8]....
        /*009c*/ 	.word	0xffffffff


	//   ....[9]....
        /*00a0*/ 	.word	0xffffffff


	//   ....[10]....
        /*00a4*/ 	.word	0xffffffff


	//   ....[11]....
        /*00a8*/ 	.word	0xffffffff


	//   ....[12]....
        /*00ac*/ 	.word	0xffffffff


	//   ....[13]....
        /*00b0*/ 	.word	0xffffffff


	//   ....[14]....
        /*00b4*/ 	.word	0xffffffff


	//----- nvinfo : EIATTR_COOP_GROUP_INSTR_OFFSETS
	.align		4
.L_23:
        /*00b8*/ 	.byte	0x04, 0x28
        /*00ba*/ 	.short	(.L_25 - .L_24)


	//   ....[0]....
.L_24:
        /*00bc*/ 	.word	0x000002b0


	//   ....[1]....
        /*00c0*/ 	.word	0x000002e0


	//   ....[2]....
        /*00c4*/ 	.word	0x000002f0


	//   ....[3]....
        /*00c8*/ 	.word	0x00000620


	//   ....[4]....
        /*00cc*/ 	.word	0x00000650


	//   ....[5]....
        /*00d0*/ 	.word	0x00000660


	//   ....[6]....
        /*00d4*/ 	.word	0x00000990


	//   ....[7]....
        /*00d8*/ 	.word	0x000009c0


	//   ....[8]....
        /*00dc*/ 	.word	0x000009d0


	//   ....[9]....
        /*00e0*/ 	.word	0x00000d00


	//   ....[10]....
        /*00e4*/ 	.word	0x00000d30


	//   ....[11]....
        /*00e8*/ 	.word	0x00000d40


	//   ....[12]....
        /*00ec*/ 	.word	0x00001070


	//   ....[13]....
        /*00f0*/ 	.word	0x000010a0


	//   ....[14]....
        /*00f4*/ 	.word	0x000010b0


	//----- nvinfo : EIATTR_VRC_CTA_INIT_COUNT
	.align		4
.L_25:
        /*00f8*/ 	.byte	0x02, 0x4a
	.zero		1
	.zero		1


	//----- nvinfo : EIATTR_EXIT_INSTR_OFFSETS
	.align		4
        /*00fc*/ 	.byte	0x04, 0x1c
        /*00fe*/ 	.short	(.L_27 - .L_26)


	//   ....[0]....
.L_26:
        /*0100*/ 	.word	0x00001660


	//   ....[1]....
        /*0104*/ 	.word	0x00001810


	//----- nvinfo : EIATTR_CRS_STACK_SIZE
	.align		4
.L_27:
        /*0108*/ 	.byte	0x04, 0x1e
        /*010a*/ 	.short	(.L_29 - .L_28)
.L_28:
        /*010c*/ 	.word	0x00000000


	//----- nvinfo : EIATTR_CBANK_PARAM_SIZE
	.align		4
.L_29:
        /*0110*/ 	.byte	0x03, 0x19
        /*0112*/ 	.short	0x0028


	//----- nvinfo : EIATTR_PARAM_CBANK
	.align		4
        /*0114*/ 	.byte	0x04, 0x0a
        /*0116*/ 	.short	(.L_31 - .L_30)
	.align		4
.L_30:
        /*0118*/ 	.word	index@(.nv.constant0._Z22welfordLayerNormKernelPKfS0_S0_Pfif)
        /*011c*/ 	.short	0x0380
        /*011e*/ 	.short	0x0028


	//----- nvinfo : EIATTR_SW_WAR
	.align		4
.L_31:
        /*0120*/ 	.byte	0x04, 0x36
        /*0122*/ 	.short	(.L_33 - .L_32)
.L_32:
        /*0124*/ 	.word	0x00000008
.L_33:


//--------------------- .nv.callgraph             --------------------------
	.section	.nv.callgraph,"",@"SHT_CUDA_CALLGRAPH"
	.align	4
	.sectionentsize	8
	.align		4
        /*0000*/ 	.word	0x00000000
	.align		4
        /*0004*/ 	.word	0xffffffff
	.align		4
        /*0008*/ 	.word	0x00000000
	.align		4
        /*000c*/ 	.word	0xfffffffe
	.align		4
        /*0010*/ 	.word	0x00000000
	.align		4
        /*0014*/ 	.word	0xfffffffd
	.align		4
        /*0018*/ 	.word	0x00000000
	.align		4
        /*001c*/ 	.word	0xfffffffc


//--------------------- .text._Z22welfordLayerNormKernelPKfS0_S0_Pfif --------------------------
	.section	.text._Z22welfordLayerNormKernelPKfS0_S0_Pfif,"ax",@progbits
	.align	128
        .global         _Z22welfordLayerNormKernelPKfS0_S0_Pfif
        .type           _Z22welfordLayerNormKernelPKfS0_S0_Pfif,@function
        .size           _Z22welfordLayerNormKernelPKfS0_S0_Pfif,(.L_x_53 - _Z22welfordLayerNormKernelPKfS0_S0_Pfif)
        .other          _Z22welfordLayerNormKernelPKfS0_S0_Pfif,@"STO_CUDA_ENTRY STV_DEFAULT"
_Z22welfordLayerNormKernelPKfS0_S0_Pfif:
.text._Z22welfordLayerNormKernelPKfS0_S0_Pfif:
[----:B------:R-:W-:Y:S01]  /*0000*/  LDC R1, c[0x0][0x37c] ;  /* 0x0000df00ff017b82 */ /* 0x000fe20000000800 */
[----:B------:R-:W0:Y:S07]  /*0010*/  S2R R3, SR_TID.X ;  /* 0x0000000000037919 */ /* 0x000e2e0000002100 */
[----:B------:R-:W0:Y:S01]  /*0020*/  LDC R4, c[0x0][0x3a0] ;  /* 0x0000e800ff047b82 */ /* 0x000e220000000800 */
[----:B------:R-:W1:Y:S01]  /*0030*/  LDCU.64 UR6, c[0x0][0x358] ;  /* 0x00006b00ff0677ac */ /* 0x000e620008000a00 */
[----:B------:R-:W-:Y:S01]  /*0040*/  BSSY.RECONVERGENT B2, `(.L_x_0) ;  /* 0x0000026000027945 */ /* 0x000fe20003800200 */
[----:B------:R-:W-:Y:S01]  /*0050*/  HFMA2 R12, -RZ, RZ, 0, 0 ;  /* 0x00000000ff0c7431 */ /* 0x000fe200000001ff */
[----:B------:R-:W-:Y:S01]  /*0060*/  CS2R R10, SRZ ;  /* 0x00000000000a7805 */ /* 0x000fe2000001ff00 */
[----:B------:R-:W2:Y:S03]  /*0070*/  LDCU UR5, c[0x0][0x3a0] ;  /* 0x00007400ff0577ac */ /* 0x000ea60008000800 */
[----:B------:R-:W3:Y:S08]  /*0080*/  S2UR UR4, SR_CTAID.X ;  /* 0x00000000000479c3 */ /* 0x000ef00000002500 */
[----:B------:R-:W4:Y:S01]  /*0090*/  LDC.64 R14, c[0x0][0x380] ;  /* 0x0000e000ff0e7b82 */ /* 0x000f220000000a00 */
[----:B0-----:R-:W-:Y:S01]  /*00a0*/  ISETP.GE.AND P0, PT, R3, R4, PT ;  /* 0x000000040300720c */ /* 0x001fe20003f06270 */
[----:B---3--:R-:W-:-:S04]  /*00b0*/  IMAD R4, R4, UR4, RZ ;  /* 0x0000000404047c24 */ /* 0x008fc8000f8e02ff */
[----:B----4-:R-:W-:-:S08]  /*00c0*/  IMAD.WIDE R14, R4, 0x4, R14 ;  /* 0x00000004040e7825 */ /* 0x010fd000078e020e */
[----:B-12---:R-:W-:Y:S05]  /*00d0*/  @P0 BRA `(.L_x_1) ;  /* 0x0000000000700947 */ /* 0x006fea0003800000 */
[----:B------:R-:W0:Y:S01]  /*00e0*/  LDC R5, c[0x0][0x360] ;  /* 0x0000d800ff057b82 */ /* 0x000e220000000800 */
[----:B------:R-:W-:Y:S02]  /*00f0*/  MOV R12, RZ ;  /* 0x000000ff000c7202 */ /* 0x000fe40000000f00 */
[----:B------:R-:W-:Y:S01]  /*0100*/  CS2R R10, SRZ ;  /* 0x00000000000a7805 */ /* 0x000fe2000001ff00 */
[----:B------:R-:W-:-:S07]  /*0110*/  IMAD.MOV.U32 R7, RZ, RZ, R3 ;  /* 0x000000ffff077224 */ /* 0x000fce00078e0003 */
.L_x_4:
[----:B------:R-:W-:-:S05]  /*0120*/  IMAD.WIDE R8, R7, 0x4, R14 ;  /* 0x0000000407087825 */ /* 0x000fca00078e020e */
[----:B------:R-:W2:Y:S01]  /*0130*/  LDG.E R6, desc[UR6][R8.64] ;  /* 0x0000000608067981 */ /* 0x000ea2000c1e1900 */
[----:B------:R-:W-:Y:S01]  /*0140*/  IADD3 R10, PT, PT, R10, 0x1, RZ ;  /* 0x000000010a0a7810 */ /* 0x000fe20007ffe0ff */
[----:B------:R-:W-:Y:S01]  /*0150*/  BSSY.RECONVERGENT B3, `(.L_x_2) ;  /* 0x0000010000037945 */ /* 0x000fe20003800200 */
[----:B0-----:R-:W-:Y:S02]  /*0160*/  IADD3 R7, PT, PT, R5, R7, RZ ;  /* 0x0000000705077210 */ /* 0x001fe40007ffe0ff */
[----:B------:R-:W-:Y:S02]  /*0170*/  I2FP.F32.U32 R20, R10 ;  /* 0x0000000a00147245 */ /* 0x000fe40000201000 */
[----:B------:R-:W-:Y:S02]  /*0180*/  ISETP.GE.AND P2, PT, R7, UR5, PT ;  /* 0x0000000507007c0c */ /* 0x000fe4000bf46270 */
[----:B------:R-:W0:Y:S02]  /*0190*/  MUFU.RCP R0, R20 ;  /* 0x0000001400007308 */ /* 0x000e240000001000 */
[----:B0-----:R-:W-:-:S04]  /*01a0*/  FFMA R17, -R20, R0, 1 ;  /* 0x3f80000014117423 */ /* 0x001fc80000000100 */
[----:B------:R-:W-:Y:S01]  /*01b0*/  FFMA R0, R0, R17, R0 ;  /* 0x0000001100007223 */ /* 0x000fe20000000000 */
[----:B--2---:R-:W-:-:S04]  /*01c0*/  FADD R13, R6, -R11 ;  /* 0x8000000b060d7221 */ /* 0x004fc80000000000 */
[----:B------:R-:W0:Y:S01]  /*01d0*/  FCHK P0, R13, R20 ;  /* 0x000000140d007302 */ /* 0x000e220000000000 */
[----:B------:R-:W-:-:S04]  /*01e0*/  FFMA R17, R13, R0, RZ ;  /* 0x000000000d117223 */ /* 0x000fc800000000ff */
[----:B------:R-:W-:-:S04]  /*01f0*/  FFMA R2, -R20, R17, R13 ;  /* 0x0000001114027223 */ /* 0x000fc8000000010d */
[----:B------:R-:W-:Y:S01]  /*0200*/  FFMA R0, R0, R2, R17 ;  /* 0x0000000200007223 */ /* 0x000fe20000000011 */
[----:B0-----:R-:W-:Y:S06]  /*0210*/  @!P0 BRA `(.L_x_3) ;  /* 0x00000000000c8947 */ /* 0x001fec0003800000 */
[----:B------:R-:W-:Y:S01]  /*0220*/  IMAD.MOV.U32 R0, RZ, RZ, R13 ;  /* 0x000000ffff007224 */ /* 0x000fe200078e000d */
[----:B------:R-:W-:-:S07]  /*0230*/  MOV R2, 0x250 ;  /* 0x0000025000027802 */ /* 0x000fce0000000f00 */
[----:B------:R-:W-:Y:S05]  /*0240*/  CALL.REL.NOINC `($__internal_0_$__cuda_sm3x_div_rn_noftz_f32_slowpath) ;  /* 0x0000001400747944 */ /* 0x000fea0003c00000 */
.L_x_3:
[----:B------:R-:W-:Y:S05]  /*0250*/  BSYNC.RECONVERGENT B3 ;  /* 0x0000000000037941 */ /* 0x000fea0003800200 */
.L_x_2:
[----:B------:R-:W-:-:S04]  /*0260*/  FADD R11, R0, R11 ;  /* 0x0000000b000b7221 */ /* 0x000fc80000000000 */
[----:B------:R-:W-:-:S04]  /*0270*/  FADD R6, R6, -R11 ;  /* 0x8000000b06067221 */ /* 0x000fc80000000000 */
[----:B------:R-:W-:Y:S01]  /*0280*/  FFMA R12, R13, R6, R12 ;  /* 0x000000060d0c7223 */ /* 0x000fe2000000000c */
[----:B------:R-:W-:Y:S06]  /*0290*/  @!P2 BRA `(.L_x_4) ;  /* 0xfffffffc00a0a947 */ /* 0x000fec000383ffff */
.L_x_1:
[----:B------:R-:W-:Y:S05]  /*02a0*/  BSYNC.RECONVERGENT B2 ;  /* 0x0000000000027941 */ /* 0x000fea0003800200 */
.L_x_0:
[----:B------:R-:W0:Y:S01]  /*02b0*/  SHFL.DOWN PT, R0, R11, 0x10, 0x1f ;  /* 0x0a001f000b007f89 */ /* 0x000e2200000e0000 */
[----:B------:R-:W-:Y:S01]  /*02c0*/  ISETP.NE.AND P0, PT, R10, RZ, PT ;  /* 0x000000ff0a00720c */ /* 0x000fe20003f05270 */
[----:B------:R-:W-:Y:S02]  /*02d0*/  BSSY.RECONVERGENT B2, `(.L_x_5) ;  /* 0x0000034000027945 */ /* 0x000fe40003800200 */
[----:B------:R-:W1:Y:S04]  /*02e0*/  SHFL.DOWN PT, R13, R12, 0x10, 0x1f ;  /* 0x0a001f000c0d7f89 */ /* 0x000e6800000e0000 */
[----:B------:R-:W2:Y:S01]  /*02f0*/  SHFL.DOWN PT, R17, R10, 0x10, 0x1f ;  /* 0x0a001f000a117f89 */ /* 0x000ea200000e0000 */
[----:B0-----:R-:W-:Y:S02]  /*0300*/  MOV R5, R0 ;  /* 0x0000000000057202 */ /* 0x001fe40000000f00 */
[----:B-1----:R-:W-:Y:S01]  /*0310*/  MOV R6, R13 ;  /* 0x0000000d00067202 */ /* 0x002fe20000000f00 */
[----:B--2---:R-:W-:-:S02]  /*0320*/  IMAD.MOV.U32 R7, RZ, RZ, R17 ;  /* 0x000000ffff077224 */ /* 0x004fc400078e0011 */
[----:B------:R-:W-:Y:S05]  /*0330*/  @!P0 BRA `(.L_x_6) ;  /* 0x0000000000b48947 */ /* 0x000fea0003800000 */
[----:B------:R-:W-:Y:S01]  /*0340*/  ISETP.NE.AND P0, PT, R17, RZ, PT ;  /* 0x000000ff1100720c */ /* 0x000fe20003f05270 */
[----:B------:R-:W-:Y:S01]  /*0350*/  IMAD.MOV.U32 R7, RZ, RZ, R10 ;  /* 0x000000ffff077224 */ /* 0x000fe200078e000a */
[----:B------:R-:W-:Y:S02]  /*0360*/  MOV R5, R11 ;  /* 0x0000000b00057202 */ /* 0x000fe40000000f00 */
[----:B------:R-:W-:-:S09]  /*0370*/  MOV R6, R12 ;  /* 0x0000000c00067202 */ /* 0x000fd20000000f00 */
[----:B------:R-:W-:Y:S05]  /*0380*/  @!P0 BRA `(.L_x_6) ;  /* 0x0000000000a08947 */ /* 0x000fea0003800000 */
[----:B------:R-:W-:Y:S01]  /*0390*/  IADD3 R7, PT, PT, R17, R10, RZ ;  /* 0x0000000a11077210 */ /* 0x000fe20007ffe0ff */
[----:B------:R-:W-:Y:S01]  /*03a0*/  FADD R5, R0, -R11 ;  /* 0x8000000b00057221 */ /* 0x000fe20000000000 */
[----:B------:R-:W-:Y:S01]  /*03b0*/  I2FP.F32.S32 R16, R17 ;  /* 0x0000001100107245 */ /* 0x000fe20000201400 */
[----:B------:R-:W-:Y:S01]  /*03c0*/  BSSY.RECONVERGENT B3, `(.L_x_7) ;  /* 0x000000f000037945 */ /* 0x000fe20003800200 */
[----:B------:R-:W-:-:S03]  /*03d0*/  I2FP.F32.S32 R6, R7 ;  /* 0x0000000700067245 */ /* 0x000fc60000201400 */
[----:B------:R-:W-:Y:S01]  /*03e0*/  FMUL R0, R5, R16 ;  /* 0x0000001005007220 */ /* 0x000fe20000400000 */
[----:B------:R-:W0:Y:S08]  /*03f0*/  MUFU.RCP R9, R6 ;  /* 0x0000000600097308 */ /* 0x000e300000001000 */
[----:B------:R-:W1:Y:S01]  /*0400*/  FCHK P0, R0, R6 ;  /* 0x0000000600007302 */ /* 0x000e620000000000 */
[----:B0-----:R-:W-:-:S04]  /*0410*/  FFMA R2, -R6, R9, 1 ;  /* 0x3f80000006027423 */ /* 0x001fc80000000109 */
[----:B------:R-:W-:-:S04]  /*0420*/  FFMA R9, R9, R2, R9 ;  /* 0x0000000209097223 */ /* 0x000fc80000000009 */
[----:B------:R-:W-:-:S04]  /*0430*/  FFMA R2, R0, R9, RZ ;  /* 0x0000000900027223 */ /* 0x000fc800000000ff */
[----:B------:R-:W-:-:S04]  /*0440*/  FFMA R8, -R6, R2, R0 ;  /* 0x0000000206087223 */ /* 0x000fc80000000100 */
[----:B------:R-:W-:Y:S01]  /*0450*/  FFMA R2, R9, R8, R2 ;  /* 0x0000000809027223 */ /* 0x000fe20000000002 */
[----:B-1----:R-:W-:Y:S06]  /*0460*/  @!P0 BRA `(.L_x_8) ;  /* 0x0000000000108947 */ /* 0x002fec0003800000 */
[----:B------:R-:W-:Y:S02]  /*0470*/  MOV R20, R6 ;  /* 0x0000000600147202 */ /* 0x000fe40000000f00 */
[----:B------:R-:W-:-:S07]  /*0480*/  MOV R2, 0x4a0 ;  /* 0x000004a000027802 */ /* 0x000fce0000000f00 */
[----:B------:R-:W-:Y:S05]  /*0490*/  CALL.REL.NOINC `($__internal_0_$__cuda_sm3x_div_rn_noftz_f32_slowpath) ;  /* 0x0000001000e07944 */ /* 0x000fea0003c00000 */
[----:B------:R-:W-:-:S07]  /*04a0*/  IMAD.MOV.U32 R2, RZ, RZ, R0 ;  /* 0x000000ffff027224 */ /* 0x000fce00078e0000 */
.L_x_8:
[----:B------:R-:W-:Y:S05]  /*04b0*/  BSYNC.RECONVERGENT B3 ;  /* 0x0000000000037941 */ /* 0x000fea0003800200 */
.L_x_7:
[----:B------:R-:W0:Y:S01]  /*04c0*/  MUFU.RCP R9, R6 ;  /* 0x0000000600097308 */ /* 0x000e220000001000 */
[----:B------:R-:W-:Y:S01]  /*04d0*/  I2FP.F32.S32 R0, R10 ;  /* 0x0000000a00007245 */ /* 0x000fe20000201400 */
[----:B------:R-:W-:Y:S01]  /*04e0*/  FMUL R5, R5, R5 ;  /* 0x0000000505057220 */ /* 0x000fe20000400000 */
[----:B------:R-:W-:Y:S01]  /*04f0*/  BSSY.RECONVERGENT B3, `(.L_x_9) ;  /* 0x0000010000037945 */ /* 0x000fe20003800200 */
[----:B------:R-:W-:Y:S02]  /*0500*/  FADD R12, R13, R12 ;  /* 0x0000000c0d0c7221 */ /* 0x000fe40000000000 */
[----:B------:R-:W-:-:S04]  /*0510*/  FMUL R5, R5, R0 ;  /* 0x0000000005057220 */ /* 0x000fc80000400000 */
[----:B------:R-:W-:Y:S01]  /*0520*/  FMUL R17, R16, R5 ;  /* 0x0000000510117220 */ /* 0x000fe20000400000 */
[----:B------:R-:W-:-:S03]  /*0530*/  FADD R5, R2, R11 ;  /* 0x0000000b02057221 */ /* 0x000fc60000000000 */
        /* <DEDUP_REMOVED lines=8> */
[----:B------:R-:W-:Y:S02]  /*05c0*/  MOV R20, R6 ;  /* 0x0000000600147202 */ /* 0x000fe40000000f00 */
[----:B------:R-:W-:-:S07]  /*05d0*/  MOV R2, 0x5f0 ;  /* 0x000005f000027802 */ /* 0x000fce0000000f00 */
[----:B------:R-:W-:Y:S05]  /*05e0*/  CALL.REL.NOINC `($__internal_0_$__cuda_sm3x_div_rn_noftz_f32_slowpath) ;  /* 0x00000010008c7944 */ /* 0x000fea0003c00000 */
.L_x_10:
[----:B------:R-:W-:Y:S05]  /*05f0*/  BSYNC.RECONVERGENT B3 ;  /* 0x0000000000037941 */ /* 0x000fea0003800200 */
.L_x_9:
[----:B------:R-:W-:-:S07]  /*0600*/  FADD R6, R12, R0 ;  /* 0x000000000c067221 */ /* 0x000fce0000000000 */
.L_x_6:
[----:B------:R-:W-:Y:S05]  /*0610*/  BSYNC.RECONVERGENT B2 ;  /* 0x0000000000027941 */ /* 0x000fea0003800200 */
.L_x_5:
[----:B------:R-:W0:Y:S01]  /*0620*/  SHFL.DOWN PT, R0, R5, 0x8, 0x1f ;  /* 0x09001f0005007f89 */ /* 0x000e2200000e0000 */
[----:B------:R-:W-:Y:S01]  /*0630*/  ISETP.NE.AND P0, PT, R7, RZ, PT ;  /* 0x000000ff0700720c */ /* 0x000fe20003f05270 */
[----:B------:R-:W-:Y:S02]  /*0640*/  BSSY.RECONVERGENT B2, `(.L_x_11) ;  /* 0x0000034000027945 */ /* 0x000fe40003800200 */
[----:B------:R-:W1:Y:S04]  /*0650*/  SHFL.DOWN PT, R11, R6, 0x8, 0x1f ;  /* 0x09001f00060b7f89 */ /* 0x000e6800000e0000 */
[----:B------:R-:W2:Y:S01]  /*0660*/  SHFL.DOWN PT, R2, R7, 0x8, 0x1f ;  /* 0x09001f0007027f89 */ /* 0x000ea200000e0000 */
[----:B0-----:R-:W-:Y:S01]  /*0670*/  IMAD.MOV.U32 R13, RZ, RZ, R0 ;  /* 0x000000ffff0d7224 */ /* 0x001fe200078e0000 */
[----:B-1----:R-:W-:-:S02]  /*0680*/  MOV R12, R11 ;  /* 0x0000000b000c7202 */ /* 0x002fc40000000f00 */
[----:B--2---:R-:W-:Y:S02]  /*0690*/  MOV R10, R2 ;  /* 0x00000002000a7202 */ /* 0x004fe40000000f00 */
[----:B------:R-:W-:Y:S05]  /*06a0*/  @!P0 BRA `(.L_x_12) ;  /* 0x0000000000b48947 */ /* 0x000fea0003800000 */
[----:B------:R-:W-:Y:S01]  /*06b0*/  ISETP.NE.AND P0, PT, R2, RZ, PT ;  /* 0x000000ff0200720c */ /* 0x000fe20003f05270 */
[----:B------:R-:W-:Y:S01]  /*06c0*/  IMAD.MOV.U32 R13, RZ, RZ, R5 ;  /* 0x000000ffff0d7224 */ /* 0x000fe200078e0005 */
[----:B------:R-:W-:Y:S02]  /*06d0*/  MOV R12, R6 ;  /* 0x00000006000c7202 */ /* 0x000fe40000000f00 */
[----:B------:R-:W-:-:S09]  /*06e0*/  MOV R10, R7 ;  /* 0x00000007000a7202 */ /* 0x000fd20000000f00 */
[----:B------:R-:W-:Y:S05]  /*06f0*/  @!P0 BRA `(.L_x_12) ;  /* 0x0000000000a08947 */ /* 0x000fea0003800000 */
[----:B------:R-:W-:Y:S01]  /*0700*/  IMAD.IADD R10, R2, 0x1, R7 ;  /* 0x00000001020a7824 */ /* 0x000fe200078e0207 */
[----:B------:R-:W-:Y:S01]  /*0710*/  I2FP.F32.S32 R16, R2 ;  /* 0x0000000200107245 */ /* 0x000fe20000201400 */
[----:B------:R-:W-:Y:S01]  /*0720*/  FADD R13, R0, -R5 ;  /* 0x80000005000d7221 */ /* 0x000fe20000000000 */
[----:B------:R-:W-:Y:S02]  /*0730*/  BSSY.RECONVERGENT B3, `(.L_x_13) ;  /* 0x000000f000037945 */ /* 0x000fe40003800200 */
[----:B------:R-:W-:Y:S01]  /*0740*/  I2FP.F32.S32 R12, R10 ;  /* 0x0000000a000c7245 */ /* 0x000fe20000201400 */
[----:B------:R-:W-:-:S03]  /*0750*/  FMUL R0, R13, R16 ;  /* 0x000000100d007220 */ /* 0x000fc60000400000 */
        /* <DEDUP_REMOVED lines=11> */
[----:B------:R-:W-:-:S07]  /*0810*/  MOV R2, R0 ;  /* 0x0000000000027202 */ /* 0x000fce0000000f00 */
.L_x_14:
[----:B------:R-:W-:Y:S05]  /*0820*/  BSYNC.RECONVERGENT B3 ;  /* 0x0000000000037941 */ /* 0x000fea0003800200 */
.L_x_13:
        /* <DEDUP_REMOVED lines=15> */
[----:B------:R-:W-:Y:S01]  /*0920*/  IMAD.MOV.U32 R0, RZ, RZ, R9 ;  /* 0x000000ffff007224 */ /* 0x000fe200078e0009 */
[----:B------:R-:W-:Y:S02]  /*0930*/  MOV R20, R12 ;  /* 0x0000000c00147202 */ /* 0x000fe40000000f00 */
[----:B------:R-:W-:-:S07]  /*0940*/  MOV R2, 0x960 ;  /* 0x0000096000027802 */ /* 0x000fce0000000f00 */
[----:B------:R-:W-:Y:S05]  /*0950*/  CALL.REL.NOINC `($__internal_0_$__cuda_sm3x_div_rn_noftz_f32_slowpath) ;  /* 0x0000000c00b07944 */ /* 0x000fea0003c00000 */
.L_x_16:
[----:B------:R-:W-:Y:S05]  /*0960*/  BSYNC.RECONVERGENT B3 ;  /* 0x0000000000037941 */ /* 0x000fea0003800200 */
.L_x_15:
[----:B------:R-:W-:-:S07]  /*0970*/  FADD R12, R6, R0 ;  /* 0x00000000060c7221 */ /* 0x000fce0000000000 */
.L_x_12:
[----:B------:R-:W-:Y:S05]  /*0980*/  BSYNC.RECONVERGENT B2 ;  /* 0x0000000000027941 */ /* 0x000fea0003800200 */
.L_x_11:
[----:B------:R-:W0:Y:S01]  /*0990*/  SHFL.DOWN PT, R16, R13, 0x4, 0x1f ;  /* 0x08801f000d107f89 */ /* 0x000e2200000e0000 */
[----:B------:R-:W-:Y:S01]  /*09a0*/  ISETP.NE.AND P0, PT, R10, RZ, PT ;  /* 0x000000ff0a00720c */ /* 0x000fe20003f05270 */
[----:B------:R-:W-:Y:S02]  /*09b0*/  BSSY.RECONVERGENT B2, `(.L_x_17) ;  /* 0x0000034000027945 */ /* 0x000fe40003800200 */
[----:B------:R-:W1:Y:S04]  /*09c0*/  SHFL.DOWN PT, R7, R12, 0x4, 0x1f ;  /* 0x08801f000c077f89 */ /* 0x000e6800000e0000 */
[----:B------:R-:W2:Y:S01]  /*09d0*/  SHFL.DOWN PT, R17, R10, 0x4, 0x1f ;  /* 0x08801f000a117f89 */ /* 0x000ea200000e0000 */
[----:B0-----:R-:W-:Y:S01]  /*09e0*/  MOV R5, R16 ;  /* 0x0000001000057202 */ /* 0x001fe20000000f00 */
[----:B-1----:R-:W-:Y:S01]  /*09f0*/  IMAD.MOV.U32 R6, RZ, RZ, R7 ;  /* 0x000000ffff067224 */ /* 0x002fe200078e0007 */
[----:B--2---:R-:W-:-:S03]  /*0a00*/  MOV R11, R17 ;  /* 0x00000011000b7202 */ /* 0x004fc60000000f00 */
        /* <DEDUP_REMOVED lines=21> */
[----:B------:R-:W-:-:S07]  /*0b60*/  MOV R2, 0xb80 ;  /* 0x00000b8000027802 */ /* 0x000fce0000000f00 */
[----:B------:R-:W-:Y:S05]  /*0b70*/  CALL.REL.NOINC `($__internal_0_$__cuda_sm3x_div_rn_noftz_f32_slowpath) ;  /* 0x0000000c00287944 */ /* 0x000fea0003c00000 */
[----:B------:R-:W-:-:S07]  /*0b80*/  MOV R2, R0 ;  /* 0x0000000000027202 */ /* 0x000fce0000000f00 */
.L_x_20:
[----:B------:R-:W-:Y:S05]  /*0b90*/  BSYNC.RECONVERGENT B3 ;  /* 0x0000000000037941 */ /* 0x000fea0003800200 */
.L_x_19:
        /* <DEDUP_REMOVED lines=15> */
[----:B------:R-:W-:Y:S01]  /*0c90*/  MOV R0, R17 ;  /* 0x0000001100007202 */ /* 0x000fe20000000f00 */
[----:B------:R-:W-:Y:S01]  /*0ca0*/  IMAD.MOV.U32 R20, RZ, RZ, R6 ;  /* 0x000000ffff147224 */ /* 0x000fe200078e0006 */
[----:B------:R-:W-:-:S07]  /*0cb0*/  MOV R2, 0xcd0 ;  /* 0x00000cd000027802 */ /* 0x000fce0000000f00 */
[----:B------:R-:W-:Y:S05]  /*0cc0*/  CALL.REL.NOINC `($__internal_0_$__cuda_sm3x_div_rn_noftz_f32_slowpath) ;  /* 0x0000000800d47944 */ /* 0x000fea0003c00000 */
.L_x_22:
[----:B------:R-:W-:Y:S05]  /*0cd0*/  BSYNC.RECONVERGENT B3 ;  /* 0x0000000000037941 */ /* 0x000fea0003800200 */
.L_x_21:
[----:B------:R-:W-:-:S07]  /*0ce0*/  FADD R6, R7, R0 ;  /* 0x0000000007067221 */ /* 0x000fce0000000000 */
.L_x_18:
[----:B------:R-:W-:Y:S05]  /*0cf0*/  BSYNC.RECONVERGENT B2 ;  /* 0x0000000000027941 */ /* 0x000fea0003800200 */
.L_x_17:
        /* <DEDUP_REMOVED lines=32> */
.L_x_26:
[----:B------:R-:W-:Y:S05]  /*0f00*/  BSYNC.RECONVERGENT B3 ;  /* 0x0000000000037941 */ /* 0x000fea0003800200 */
.L_x_25:
        /* <DEDUP_REMOVED lines=19> */
.L_x_28:
[----:B------:R-:W-:Y:S05]  /*1040*/  BSYNC.RECONVERGENT B3 ;  /* 0x0000000000037941 */ /* 0x000fea0003800200 */
.L_x_27:
[----:B------:R-:W-:-:S07]  /*1050*/  FADD R7, R6, R0 ;  /* 0x0000000006077221 */ /* 0x000fce0000000000 */
.L_x_24:
[----:B------:R-:W-:Y:S05]  /*1060*/  BSYNC.RECONVERGENT B2 ;  /* 0x0000000000027941 */ /* 0x000fea0003800200 */
.L_x_23:
        /* <DEDUP_REMOVED lines=32> */
.L_x_32:
[----:B------:R-:W-:Y:S05]  /*1270*/  BSYNC.RECONVERGENT B3 ;  /* 0x0000000000037941 */ /* 0x000fea0003800200 */
.L_x_31:
        /* <DEDUP_REMOVED lines=19> */
.L_x_34:
[----:B------:R-:W-:Y:S05]  /*13b0*/  BSYNC.RECONVERGENT B3 ;  /* 0x0000000000037941 */ /* 0x000fea0003800200 */
.L_x_33:
[----:B------:R-:W-:-:S07]  /*13c0*/  FADD R5, R7, R0 ;  /* 0x0000000007057221 */ /* 0x000fce0000000000 */
.L_x_30:
[----:B------:R-:W-:Y:S05]  /*13d0*/  BSYNC.RECONVERGENT B2 ;  /* 0x0000000000027941 */ /* 0x000fea0003800200 */
.L_x_29:
[----:B------:R-:W-:Y:S01]  /*13e0*/  ISETP.NE.AND P0, PT, R3, RZ, PT ;  /* 0x000000ff0300720c */ /* 0x000fe20003f05270 */
[----:B------:R-:W-:-:S12]  /*13f0*/  BSSY.RECONVERGENT B2, `(.L_x_35) ;  /* 0x000001d000027945 */ /* 0x000fd80003800200 */
[----:B------:R-:W-:Y:S05]  /*1400*/  @P0 BRA `(.L_x_36) ;  /* 0x00000000006c0947 */ /* 0x000fea0003800000 */
[----:B------:R-:W0:Y:S01]  /*1410*/  S2UR UR5, SR_CgaCtaId ;  /* 0x00000000000579c3 */ /* 0x000e220000008800 */
[----:B------:R-:W-:Y:S01]  /*1420*/  ISETP.GE.AND P0, PT, R13, 0x2, PT ;  /* 0x000000020d00780c */ /* 0x000fe20003f06270 */
[----:B------:R-:W-:Y:S01]  /*1430*/  UMOV UR4, 0x400 ;  /* 0x0000040000047882 */ /* 0x000fe20000000000 */
[----:B------:R-:W-:Y:S01]  /*1440*/  BSSY.RECONVERGENT B3, `(.L_x_37) ;  /* 0x0000013000037945 */ /* 0x000fe20003800200 */
[----:B------:R-:W-:Y:S01]  /*1450*/  HFMA2 R0, -RZ, RZ, 0, 0 ;  /* 0x00000000ff007431 */ /* 0x000fe200000001ff */
[----:B0-----:R-:W-:-:S09]  /*1460*/  ULEA UR4, UR5, UR4, 0x18 ;  /* 0x0000000405047291 */ /* 0x001fd2000f8ec0ff */
[----:B------:R0:W-:Y:S01]  /*1470*/  STS [UR4], R6 ;  /* 0x00000006ff007988 */ /* 0x0001e20008000804 */
[----:B------:R-:W-:Y:S05]  /*1480*/  @!P0 BRA `(.L_x_38) ;  /* 0x0000000000388947 */ /* 0x000fea0003800000 */
[----:B------:R-:W-:Y:S01]  /*1490*/  I2FP.F32.U32 R20, R13 ;  /* 0x0000000d00147245 */ /* 0x000fe20000201000 */
[----:B------:R-:W-:Y:S03]  /*14a0*/  BSSY.RECONVERGENT B4, `(.L_x_38) ;  /* 0x000000c000047945 */ /* 0x000fe60003800200 */
[----:B------:R-:W1:Y:S08]  /*14b0*/  MUFU.RCP R0, R20 ;  /* 0x0000001400007308 */ /* 0x000e700000001000 */
[----:B------:R-:W2:Y:S01]  /*14c0*/  FCHK P0, R5, R20 ;  /* 0x0000001405007302 */ /* 0x000ea20000000000 */
[----:B-1----:R-:W-:-:S04]  /*14d0*/  FFMA R7, -R20, R0, 1 ;  /* 0x3f80000014077423 */ /* 0x002fc80000000100 */
[----:B------:R-:W-:-:S04]  /*14e0*/  FFMA R0, R0, R7, R0 ;  /* 0x0000000700007223 */ /* 0x000fc80000000000 */
[----:B------:R-:W-:-:S04]  /*14f0*/  FFMA R2, R0, R5, RZ ;  /* 0x0000000500027223 */ /* 0x000fc800000000ff */
[----:B------:R-:W-:-:S04]  /*1500*/  FFMA R7, -R20, R2, R5 ;  /* 0x0000000214077223 */ /* 0x000fc80000000105 */
[----:B------:R-:W-:Y:S01]  /*1510*/  FFMA R0, R0, R7, R2 ;  /* 0x0000000700007223 */ /* 0x000fe20000000002 */
[----:B--2---:R-:W-:Y:S06]  /*1520*/  @!P0 BRA `(.L_x_39) ;  /* 0x00000000000c8947 */ /* 0x004fec0003800000 */
[----:B------:R-:W-:Y:S01]  /*1530*/  IMAD.MOV.U32 R0, RZ, RZ, R5 ;  /* 0x000000ffff007224 */ /* 0x000fe200078e0005 */
[----:B------:R-:W-:-:S07]  /*1540*/  MOV R2, 0x1560 ;  /* 0x0000156000027802 */ /* 0x000fce0000000f00 */
[----:B0-----:R-:W-:Y:S05]  /*1550*/  CALL.REL.NOINC `($__internal_0_$__cuda_sm3x_div_rn_noftz_f32_slowpath) ;  /* 0x0000000000b07944 */ /* 0x001fea0003c00000 */
.L_x_39:
[----:B------:R-:W-:Y:S05]  /*1560*/  BSYNC.RECONVERGENT B4 ;  /* 0x0000000000047941 */ /* 0x000fea0003800200 */
.L_x_38:
[----:B------:R-:W-:Y:S05]  /*1570*/  BSYNC.RECONVERGENT B3 ;  /* 0x0000000000037941 */ /* 0x000fea0003800200 */
.L_x_37:
[----:B------:R-:W1:Y:S01]  /*1580*/  S2UR UR5, SR_CgaCtaId ;  /* 0x00000000000579c3 */ /* 0x000e620000008800 */
[----:B------:R-:W-:Y:S02]  /*1590*/  UMOV UR4, 0x400 ;  /* 0x0000040000047882 */ /* 0x000fe40000000000 */
[----:B-1----:R-:W-:-:S09]  /*15a0*/  ULEA UR4, UR5, UR4, 0x18 ;  /* 0x0000000405047291 */ /* 0x002fd2000f8ec0ff */
[----:B------:R1:W-:Y:S03]  /*15b0*/  STS [UR4+0x4], R0 ;  /* 0x00000400ff007988 */ /* 0x0003e60008000804 */
.L_x_36:
[----:B------:R-:W-:Y:S05]  /*15c0*/  BSYNC.RECONVERGENT B2 ;  /* 0x0000000000027941 */ /* 0x000fea0003800200 */
.L_x_35:
[----:B------:R-:W2:Y:S08]  /*15d0*/  S2UR UR5, SR_CgaCtaId ;  /* 0x00000000000579c3 */ /* 0x000eb00000008800 */
[----:B------:R-:W-:Y:S06]  /*15e0*/  BAR.SYNC.DEFER_BLOCKING 0x0 ;  /* 0x0000000000007b1d */ /* 0x000fec0000010000 */
[----:B------:R-:W-:-:S02]  /*15f0*/  UMOV UR4, 0x400 ;  /* 0x0000040000047882 */ /* 0x000fc40000000000 */
[----:B--2---:R-:W-:Y:S01]  /*1600*/  ULEA UR4, UR5, UR4, 0x18 ;  /* 0x0000000405047291 */ /* 0x004fe2000f8ec0ff */
[----:B------:R-:W2:Y:S08]  /*1610*/  LDCU UR5, c[0x0][0x3a0] ;  /* 0x00007400ff0577ac */ /* 0x000eb00008000800 */
[----:B0-----:R-:W0:Y:S02]  /*1620*/  LDS.64 R6, [UR4] ;  /* 0x00000004ff067984 */ /* 0x001e240008000a00 */
[----:B------:R-:W0:Y:S01]  /*1630*/  LDCU UR4, c[0x0][0x3a4] ;  /* 0x00007480ff0477ac */ /* 0x000e220008000800 */
[----:B--2---:R-:W-:Y:S01]  /*1640*/  ISETP.GE.AND P0, PT, R3, UR5, PT ;  /* 0x0000000503007c0c */ /* 0x004fe2000bf06270 */
[----:B0-----:R-:W-:-:S12]  /*1650*/  FADD R7, R7, UR4 ;  /* 0x0000000407077e21 */ /* 0x001fd80008000000 */
[----:B------:R-:W-:Y:S05]  /*1660*/  @P0 EXIT ;  /* 0x000000000000094d */ /* 0x000fea0003800000 */
[C---:B------:R-:W-:Y:S01]  /*1670*/  FSETP.GEU.AND P0, PT, |R7|.reuse, 1.175494350822287508e-38, PT ;  /* 0x008000000700780b */ /* 0x040fe20003f0e200 */
[----:B------:R-:W0:Y:S01]  /*1680*/  LDC.64 R8, c[0x0][0x388] ;  /* 0x0000e200ff087b82 */ /* 0x000e220000000a00 */
[----:B------:R-:W2:Y:S01]  /*1690*/  LDCU UR4, c[0x0][0x360] ;  /* 0x00006c00ff0477ac */ /* 0x000ea20008000800 */
[----:B------:R-:W3:Y:S06]  /*16a0*/  LDCU.64 UR8, c[0x0][0x398] ;  /* 0x00007300ff0877ac */ /* 0x000eec0008000a00 */
[----:B------:R-:W4:Y:S04]  /*16b0*/  LDC.64 R10, c[0x0][0x390] ;  /* 0x0000e400ff0a7b82 */ /* 0x000f280000000a00 */
[----:B------:R-:W-:-:S04]  /*16c0*/  @!P0 FMUL R7, R7, 16777216 ;  /* 0x4b80000007078820 */ /* 0x000fc80000400000 */
[----:B-1----:R-:W1:Y:S02]  /*16d0*/  MUFU.RSQ R0, R7 ;  /* 0x0000000700007308 */ /* 0x002e640000001400 */
[----:B-123--:R-:W-:-:S07]  /*16e0*/  @!P0 FMUL R0, R0, 4096 ;  /* 0x4580000000008820 */ /* 0x00efce0000400000 */
.L_x_40:
[----:B------:R-:W-:-:S04]  /*16f0*/  IMAD.WIDE R18, R3, 0x4, R14 ;  /* 0x0000000403127825 */ /* 0x000fc800078e020e */
[C---:B0-----:R-:W-:Y:S02]  /*1700*/  IMAD.WIDE R16, R3.reuse, 0x4, R8 ;  /* 0x0000000403107825 */ /* 0x041fe400078e0208 */
[----:B------:R-:W2:Y:S02]  /*1710*/  LDG.E R19, desc[UR6][R18.64] ;  /* 0x0000000612137981 */ /* 0x000ea4000c1e1900 */
[----:B----4-:R-:W-:Y:S02]  /*1720*/  IMAD.WIDE R20, R3, 0x4, R10 ;  /* 0x0000000403147825 */ /* 0x010fe400078e020a */
[----:B------:R-:W3:Y:S04]  /*1730*/  LDG.E R16, desc[UR6][R16.64] ;  /* 0x0000000610107981 */ /* 0x000ee8000c1e1900 */
[----:B------:R-:W4:Y:S01]  /*1740*/  LDG.E R21, desc[UR6][R20.64] ;  /* 0x0000000614157981 */ /* 0x000f22000c1e1900 */
[----:B------:R-:W-:-:S02]  /*1750*/  SHF.R.S32.HI R7, RZ, 0x1f, R3 ;  /* 0x0000001fff077819 */ /* 0x000fc40000011403 */
[C---:B------:R-:W-:Y:S02]  /*1760*/  IADD3 R2, P0, PT, R4.reuse, R3, RZ ;  /* 0x0000000304027210 */ /* 0x040fe40007f1e0ff */
[----:B------:R-:W-:Y:S02]  /*1770*/  IADD3 R3, PT, PT, R3, UR4, RZ ;  /* 0x0000000403037c10 */ /* 0x000fe4000fffe0ff */
[----:B------:R-:W-:Y:S02]  /*1780*/  LEA.HI.X.SX32 R7, R4, R7, 0x1, P0 ;  /* 0x0000000704077211 */ /* 0x000fe400000f0eff */
[----:B-1----:R-:W-:-:S04]  /*1790*/  LEA R12, P0, R2, UR8, 0x2 ;  /* 0x00000008020c7c11 */ /* 0x002fc8000f8010ff */
[----:B------:R-:W-:Y:S02]  /*17a0*/  LEA.HI.X R13, R2, UR9, R7, 0x2, P0 ;  /* 0x00000009020d7c11 */ /* 0x000fe400080f1407 */
[----:B------:R-:W-:Y:S01]  /*17b0*/  ISETP.GE.AND P0, PT, R3, UR5, PT ;  /* 0x0000000503007c0c */ /* 0x000fe2000bf06270 */
[----:B--2---:R-:W-:-:S04]  /*17c0*/  FADD R5, R19, -R6 ;  /* 0x8000000613057221 */ /* 0x004fc80000000000 */
[----:B---3--:R-:W-:-:S04]  /*17d0*/  FMUL R5, R16, R5 ;  /* 0x0000000510057220 */ /* 0x008fc80000400000 */
[----:B----4-:R-:W-:-:S05]  /*17e0*/  FFMA R5, R0, R5, R21 ;  /* 0x0000000500057223 */ /* 0x010fca0000000015 */
[----:B------:R1:W-:Y:S01]  /*17f0*/  STG.E desc[UR6][R12.64], R5 ;  /* 0x000000050c007986 */ /* 0x0003e2000c101906 */
[----:B------:R-:W-:Y:S05]  /*1800*/  @!P0 BRA `(.L_x_40) ;  /* 0xfffffffc00b88947 */ /* 0x000fea000383ffff */
[----:B------:R-:W-:Y:S05]  /*1810*/  EXIT ;  /* 0x000000000000794d */ /* 0x000fea0003800000 */
        .weak           $__internal_0_$__cuda_sm3x_div_rn_noftz_f32_slowpath
        .type           $__internal_0_$__cuda_sm3x_div_rn_noftz_f32_slowpath,@function
        .size           $__internal_0_$__cuda_sm3x_div_rn_noftz_f32_slowpath,(.L_x_53 - $__internal_0_$__cuda_sm3x_div_rn_noftz_f32_slowpath)
$__internal_0_$__cuda_sm3x_div_rn_noftz_f32_slowpath:
[----:B------:R-:W-:Y:S01]  /*1820*/  SHF.R.U32.HI R8, RZ, 0x17, R20 ;  /* 0x00000017ff087819 */ /* 0x000fe20000011614 */
[----:B------:R-:W-:Y:S01]  /*1830*/  BSSY.RECONVERGENT B0, `(.L_x_41) ;  /* 0x0000062000007945 */ /* 0x000fe20003800200 */
[----:B------:R-:W-:Y:S02]  /*1840*/  SHF.R.U32.HI R17, RZ, 0x17, R0 ;  /* 0x00000017ff117819 */ /* 0x000fe40000011600 */
[----:B------:R-:W-:Y:S02]  /*1850*/  LOP3.LUT R8, R8, 0xff, RZ, 0xc0, !PT ;  /* 0x000000ff08087812 */ /* 0x000fe400078ec0ff */
[----:B------:R-:W-:Y:S02]  /*1860*/  LOP3.LUT R17, R17, 0xff, RZ, 0xc0, !PT ;  /* 0x000000ff11117812 */ /* 0x000fe400078ec0ff */
[----:B------:R-:W-:-:S03]  /*1870*/  IADD3 R18, PT, PT, R8, -0x1, RZ ;  /* 0xffffffff08127810 */ /* 0x000fc60007ffe0ff */
[----:B------:R-:W-:Y:S01]  /*1880*/  VIADD R19, R17, 0xffffffff ;  /* 0xffffffff11137836 */ /* 0x000fe20000000000 */
[----:B------:R-:W-:-:S04]  /*1890*/  ISETP.GT.U32.AND P0, PT, R18, 0xfd, PT ;  /* 0x000000fd1200780c */ /* 0x000fc80003f04070 */
[----:B------:R-:W-:-:S13]  /*18a0*/  ISETP.GT.U32.OR P0, PT, R19, 0xfd, P0 ;  /* 0x000000fd1300780c */ /* 0x000fda0000704470 */
[----:B------:R-:W-:Y:S01]  /*18b0*/  @!P0 MOV R9, RZ ;  /* 0x000000ff00098202 */ /* 0x000fe20000000f00 */
[----:B------:R-:W-:Y:S06]  /*18c0*/  @!P0 BRA `(.L_x_42) ;  /* 0x00000000005c8947 */ /* 0x000fec0003800000 */
[----:B------:R-:W-:Y:S02]  /*18d0*/  FSETP.GTU.FTZ.AND P0, PT, |R0|, +INF , PT ;  /* 0x7f8000000000780b */ /* 0x000fe40003f1c200 */
[----:B------:R-:W-:-:S04]  /*18e0*/  FSETP.GTU.FTZ.AND P1, PT, |R20|, +INF , PT ;  /* 0x7f8000001400780b */ /* 0x000fc80003f3c200 */
[----:B------:R-:W-:-:S13]  /*18f0*/  PLOP3.LUT P0, PT, P0, P1, PT, 0xf8, 0x8f ;  /* 0x00000000008f781c */ /* 0x000fda0000703f70 */
[----:B------:R-:W-:Y:S05]  /*1900*/  @P0 BRA `(.L_x_43) ;  /* 0x00000004004c0947 */ /* 0x000fea0003800000 */
[----:B------:R-:W-:-:S13]  /*1910*/  LOP3.LUT P0, RZ, R20, 0x7fffffff, R0, 0xc8, !PT ;  /* 0x7fffffff14ff7812 */ /* 0x000fda000780c800 */
[----:B------:R-:W-:Y:S05]  /*1920*/  @!P0 BRA `(.L_x_44) ;  /* 0x00000004003c8947 */ /* 0x000fea0003800000 */
[----:B------:R-:W-:Y:S02]  /*1930*/  FSETP.NEU.FTZ.AND P3, PT, |R0|, +INF , PT ;  /* 0x7f8000000000780b */ /* 0x000fe40003f7d200 */
[----:B------:R-:W-:Y:S02]  /*1940*/  FSETP.NEU.FTZ.AND P1, PT, |R20|, +INF , PT ;  /* 0x7f8000001400780b */ /* 0x000fe40003f3d200 */
[----:B------:R-:W-:-:S11]  /*1950*/  FSETP.NEU.FTZ.AND P0, PT, |R0|, +INF , PT ;  /* 0x7f8000000000780b */ /* 0x000fd60003f1d200 */
[----:B------:R-:W-:Y:S05]  /*1960*/  @!P1 BRA !P3, `(.L_x_44) ;  /* 0x00000004002c9947 */ /* 0x000fea0005800000 */
[----:B------:R-:W-:-:S04]  /*1970*/  LOP3.LUT P3, RZ, R0, 0x7fffffff, RZ, 0xc0, !PT ;  /* 0x7fffffff00ff7812 */ /* 0x000fc8000786c0ff */
[----:B------:R-:W-:-:S13]  /*1980*/  PLOP3.LUT P1, PT, P1, P3, PT, 0x2f, 0xf2 ;  /* 0x0000000000f2781c */ /* 0x000fda0000f26577 */
[----:B------:R-:W-:Y:S05]  /*1990*/  @P1 BRA `(.L_x_45) ;  /* 0x0000000400181947 */ /* 0x000fea0003800000 */
[----:B------:R-:W-:-:S04]  /*19a0*/  LOP3.LUT P1, RZ, R20, 0x7fffffff, RZ, 0xc0, !PT ;  /* 0x7fffffff14ff7812 */ /* 0x000fc8000782c0ff */
[----:B------:R-:W-:-:S13]  /*19b0*/  PLOP3.LUT P0, PT, P0, P1, PT, 0x2f, 0xf2 ;  /* 0x0000000000f2781c */ /* 0x000fda0000702577 */
[----:B------:R-:W-:Y:S05]  /*19c0*/  @P0 BRA `(.L_x_46) ;  /* 0x0000000400000947 */ /* 0x000fea0003800000 */
[----:B------:R-:W-:Y:S02]  /*19d0*/  ISETP.GE.AND P0, PT, R19, RZ, PT ;  /* 0x000000ff1300720c */ /* 0x000fe40003f06270 */
[----:B------:R-:W-:-:S11]  /*19e0*/  ISETP.GE.AND P1, PT, R18, RZ, PT ;  /* 0x000000ff1200720c */ /* 0x000fd60003f26270 */
[----:B------:R-:W-:Y:S01]  /*19f0*/  @P0 MOV R9, RZ ;  /* 0x000000ff00090202 */ /* 0x000fe20000000f00 */
[----:B------:R-:W-:Y:S01]  /*1a00*/  @!P0 FFMA R0, R0, 1.84467440737095516160e+19, RZ ;  /* 0x5f80000000008823 */ /* 0x000fe200000000ff */
[----:B------:R-:W-:Y:S01]  /*1a10*/  @!P0 MOV R9, 0xffffffc0 ;  /* 0xffffffc000098802 */ /* 0x000fe20000000f00 */
[----:B------:R-:W-:-:S04]  /*1a20*/  @!P1 FFMA R20, R20, 1.84467440737095516160e+19, RZ ;  /* 0x5f80000014149823 */ /* 0x000fc800000000ff */
[----:B------:R-:W-:-:S07]  /*1a30*/  @!P1 VIADD R9, R9, 0x40 ;  /* 0x0000004009099836 */ /* 0x000fce0000000000 */
.L_x_42:
[----:B------:R-:W-:Y:S01]  /*1a40*/  LEA R19, R8, 0xc0800000, 0x17 ;  /* 0xc080000008137811 */ /* 0x000fe200078eb8ff */
[----:B------:R-:W-:Y:S01]  /*1a50*/  BSSY.RECONVERGENT B1, `(.L_x_47) ;  /* 0x0000036000017945 */ /* 0x000fe20003800200 */
[----:B------:R-:W-:Y:S02]  /*1a60*/  IADD3 R17, PT, PT, R17, -0x7f, RZ ;  /* 0xffffff8111117810 */ /* 0x000fe40007ffe0ff */
[----:B------:R-:W-:-:S03]  /*1a70*/  IADD3 R22, PT, PT, -R19, R20, RZ ;  /* 0x0000001413167210 */ /* 0x000fc60007ffe1ff */
[----:B------:R-:W-:Y:S01]  /*1a80*/  IMAD R0, R17, -0x800000, R0 ;  /* 0xff80000011007824 */ /* 0x000fe200078e0200 */
[----:B------:R-:W0:Y:S01]  /*1a90*/  MUFU.RCP R18, R22 ;  /* 0x0000001600127308 */ /* 0x000e220000001000 */
[----:B------:R-:W-:-:S04]  /*1aa0*/  FADD.FTZ R19, -R22, -RZ ;  /* 0x800000ff16137221 */ /* 0x000fc80000010100 */
[----:B0-----:R-:W-:-:S04]  /*1ab0*/  FFMA R21, R18, R19, 1 ;  /* 0x3f80000012157423 */ /* 0x001fc80000000013 */
[----:B------:R-:W-:-:S04]  /*1ac0*/  FFMA R21, R18, R21, R18 ;  /* 0x0000001512157223 */ /* 0x000fc80000000012 */
[----:B------:R-:W-:-:S04]  /*1ad0*/  FFMA R18, R0, R21, RZ ;  /* 0x0000001500127223 */ /* 0x000fc800000000ff */
[----:B------:R-:W-:-:S04]  /*1ae0*/  FFMA R20, R19, R18, R0 ;  /* 0x0000001213147223 */ /* 0x000fc80000000000 */
[----:B------:R-:W-:Y:S01]  /*1af0*/  FFMA R20, R21, R20, R18 ;  /* 0x0000001415147223 */ /* 0x000fe20000000012 */
[----:B------:R-:W-:-:S03]  /*1b00*/  IADD3 R18, PT, PT, R17, 0x7f, -R8 ;  /* 0x0000007f11127810 */ /* 0x000fc60007ffe808 */
[----:B------:R-:W-:Y:S01]  /*1b10*/  FFMA R19, R19, R20, R0 ;  /* 0x0000001413137223 */ /* 0x000fe20000000000 */
[----:B------:R-:W-:-:S03]  /*1b20*/  IADD3 R9, PT, PT, R18, R9, RZ ;  /* 0x0000000912097210 */ /* 0x000fc60007ffe0ff */
[----:B------:R-:W-:-:S05]  /*1b30*/  FFMA R0, R21, R19, R20 ;  /* 0x0000001315007223 */ /* 0x000fca0000000014 */
[----:B------:R-:W-:-:S04]  /*1b40*/  SHF.R.U32.HI R8, RZ, 0x17, R0 ;  /* 0x00000017ff087819 */ /* 0x000fc80000011600 */
[----:B------:R-:W-:-:S05]  /*1b50*/  LOP3.LUT R8, R8, 0xff, RZ, 0xc0, !PT ;  /* 0x000000ff08087812 */ /* 0x000fca00078ec0ff */
[----:B------:R-:W-:-:S05]  /*1b60*/  IMAD.IADD R8, R8, 0x1, R9 ;  /* 0x0000000108087824 */ /* 0x000fca00078e0209 */
[----:B------:R-:W-:-:S04]  /*1b70*/  IADD3 R17, PT, PT, R8, -0x1, RZ ;  /* 0xffffffff08117810 */ /* 0x000fc80007ffe0ff */
[----:B------:R-:W-:-:S13]  /*1b80*/  ISETP.GE.U32.AND P0, PT, R17, 0xfe, PT ;  /* 0x000000fe1100780c */ /* 0x000fda0003f06070 */
[----:B------:R-:W-:Y:S05]  /*1b90*/  @!P0 BRA `(.L_x_48) ;  /* 0x0000000000808947 */ /* 0x000fea0003800000 */
[----:B------:R-:W-:-:S13]  /*1ba0*/  ISETP.GT.AND P0, PT, R8, 0xfe, PT ;  /* 0x000000fe0800780c */ /* 0x000fda0003f04270 */
[----:B------:R-:W-:Y:S05]  /*1bb0*/  @P0 BRA `(.L_x_49) ;  /* 0x00000000006c0947 */ /* 0x000fea0003800000 */
[----:B------:R-:W-:-:S13]  /*1bc0*/  ISETP.GE.AND P0, PT, R8, 0x1, PT ;  /* 0x000000010800780c */ /* 0x000fda0003f06270 */
[----:B------:R-:W-:Y:S05]  /*1bd0*/  @P0 BRA `(.L_x_50) ;  /* 0x0000000000740947 */ /* 0x000fea0003800000 */
[----:B------:R-:W-:Y:S02]  /*1be0*/  ISETP.GE.AND P0, PT, R8, -0x18, PT ;  /* 0xffffffe80800780c */ /* 0x000fe40003f06270 */
[----:B------:R-:W-:-:S11]  /*1bf0*/  LOP3.LUT R0, R0, 0x80000000, RZ, 0xc0, !PT ;  /* 0x8000000000007812 */ /* 0x000fd600078ec0ff */
[----:B------:R-:W-:Y:S05]  /*1c00*/  @!P0 BRA `(.L_x_50) ;  /* 0x0000000000688947 */ /* 0x000fea0003800000 */
[CCC-:B------:R-:W-:Y:S01]  /*1c10*/  FFMA.RZ R9, R21.reuse, R19.reuse, R20.reuse ;  /* 0x0000001315097223 */ /* 0x1c0fe2000000c014 */
[C---:B------:R-:W-:Y:S01]  /*1c20*/  IADD3 R18, PT, PT, R8.reuse, 0x20, RZ ;  /* 0x0000002008127810 */ /* 0x040fe20007ffe0ff */
[CCC-:B------:R-:W-:Y:S01]  /*1c30*/  FFMA.RP R17, R21.reuse, R19.reuse, R20.reuse ;  /* 0x0000001315117223 */ /* 0x1c0fe20000008014 */
[----:B------:R-:W-:Y:S01]  /*1c40*/  FFMA.RM R20, R21, R19, R20 ;  /* 0x0000001315147223 */ /* 0x000fe20000004014 */
[C---:B------:R-:W-:Y:S02]  /*1c50*/  ISETP.NE.AND P3, PT, R8.reuse, RZ, PT ;  /* 0x000000ff0800720c */ /* 0x040fe40003f65270 */
[----:B------:R-:W-:Y:S02]  /*1c60*/  LOP3.LUT R9, R9, 0x7fffff, RZ, 0xc0, !PT ;  /* 0x007fffff09097812 */ /* 0x000fe400078ec0ff */
[----:B------:R-:W-:Y:S02]  /*1c70*/  ISETP.NE.AND P1, PT, R8, RZ, PT ;  /* 0x000000ff0800720c */ /* 0x000fe40003f25270 */
[----:B------:R-:W-:-:S02]  /*1c80*/  LOP3.LUT R9, R9, 0x800000, RZ, 0xfc, !PT ;  /* 0x0080000009097812 */ /* 0x000fc400078efcff */
[----:B------:R-:W-:Y:S02]  /*1c90*/  IADD3 R8, PT, PT, -R8, RZ, RZ ;  /* 0x000000ff08087210 */ /* 0x000fe40007ffe1ff */
[----:B------:R-:W-:Y:S02]  /*1ca0*/  SHF.L.U32 R18, R9, R18, RZ ;  /* 0x0000001209127219 */ /* 0x000fe400000006ff */
[----:B------:R-:W-:Y:S02]  /*1cb0*/  FSETP.NEU.FTZ.AND P0, PT, R17, R20, PT ;  /* 0x000000141100720b */ /* 0x000fe40003f1d000 */
[----:B------:R-:W-:Y:S02]  /*1cc0*/  SEL R8, R8, RZ, P3 ;  /* 0x000000ff08087207 */ /* 0x000fe40001800000 */
[----:B------:R-:W-:Y:S02]  /*1cd0*/  ISETP.NE.AND P1, PT, R18, RZ, P1 ;  /* 0x000000ff1200720c */ /* 0x000fe40000f25270 */
[----:B------:R-:W-:-:S02]  /*1ce0*/  SHF.R.U32.HI R17, RZ, R8, R9 ;  /* 0x00000008ff117219 */ /* 0x000fc40000011609 */
[----:B------:R-:W-:Y:S02]  /*1cf0*/  PLOP3.LUT P0, PT, P0, P1, PT, 0xf8, 0x8f ;  /* 0x00000000008f781c */ /* 0x000fe40000703f70 */
[----:B------:R-:W-:Y:S02]  /*1d00*/  SHF.R.U32.HI R9, RZ, 0x1, R17 ;  /* 0x00000001ff097819 */ /* 0x000fe40000011611 */
[----:B------:R-:W-:-:S04]  /*1d10*/  SEL R8, RZ, 0x1, !P0 ;  /* 0x00000001ff087807 */ /* 0x000fc80004000000 */
[----:B------:R-:W-:-:S04]  /*1d20*/  LOP3.LUT R8, R8, 0x1, R9, 0xf8, !PT ;  /* 0x0000000108087812 */ /* 0x000fc800078ef809 */
[----:B------:R-:W-:-:S05]  /*1d30*/  LOP3.LUT R8, R8, R17, RZ, 0xc0, !PT ;  /* 0x0000001108087212 */ /* 0x000fca00078ec0ff */
[----:B------:R-:W-:-:S05]  /*1d40*/  IMAD.IADD R9, R9, 0x1, R8 ;  /* 0x0000000109097824 */ /* 0x000fca00078e0208 */
[----:B------:R-:W-:Y:S01]  /*1d50*/  LOP3.LUT R0, R9, R0, RZ, 0xfc, !PT ;  /* 0x0000000009007212 */ /* 0x000fe200078efcff */
[----:B------:R-:W-:Y:S06]  /*1d60*/  BRA `(.L_x_50) ;  /* 0x0000000000107947 */ /* 0x000fec0003800000 */
.L_x_49:
[----:B------:R-:W-:-:S04]  /*1d70*/  LOP3.LUT R0, R0, 0x80000000, RZ, 0xc0, !PT ;  /* 0x8000000000007812 */ /* 0x000fc800078ec0ff */
[----:B------:R-:W-:Y:S01]  /*1d80*/  LOP3.LUT R0, R0, 0x7f800000, RZ, 0xfc, !PT ;  /* 0x7f80000000007812 */ /* 0x000fe200078efcff */
[----:B------:R-:W-:Y:S06]  /*1d90*/  BRA `(.L_x_50) ;  /* 0x0000000000047947 */ /* 0x000fec0003800000 */
.L_x_48:
[----:B------:R-:W-:-:S07]  /*1da0*/  LEA R0, R9, R0, 0x17 ;  /* 0x0000000009007211 */ /* 0x000fce00078eb8ff */
.L_x_50:
[----:B------:R-:W-:Y:S05]  /*1db0*/  BSYNC.RECONVERGENT B1 ;  /* 0x0000000000017941 */ /* 0x000fea0003800200 */
.L_x_47:
[----:B------:R-:W-:Y:S05]  /*1dc0*/  BRA `(.L_x_51) ;  /* 0x0000000000207947 */ /* 0x000fea0003800000 */
.L_x_46:
[----:B------:R-:W-:-:S04]  /*1dd0*/  LOP3.LUT R0, R20, 0x80000000, R0, 0x48, !PT ;  /* 0x8000000014007812 */ /* 0x000fc800078e4800 */
[----:B------:R-:W-:Y:S01]  /*1de0*/  LOP3.LUT R0, R0, 0x7f800000, RZ, 0xfc, !PT ;  /* 0x7f80000000007812 */ /* 0x000fe200078efcff */
[----:B------:R-:W-:Y:S06]  /*1df0*/  BRA `(.L_x_51) ;  /* 0x0000000000147947 */ /* 0x000fec0003800000 */
.L_x_45:
[----:B------:R-:W-:Y:S01]  /*1e00*/  LOP3.LUT R0, R20, 0x80000000, R0, 0x48, !PT ;  /* 0x8000000014007812 */ /* 0x000fe200078e4800 */
[----:B------:R-:W-:Y:S06]  /*1e10*/  BRA `(.L_x_51) ;  /* 0x00000000000c7947 */ /* 0x000fec0003800000 */
.L_x_44:
[----:B------:R-:W0:Y:S01]  /*1e20*/  MUFU.RSQ R0, -QNAN ;  /* 0xffc0000000007908 */ /* 0x000e220000001400 */
[----:B------:R-:W-:Y:S05]  /*1e30*/  BRA `(.L_x_51) ;  /* 0x0000000000047947 */ /* 0x000fea0003800000 */
.L_x_43:
[----:B------:R-:W-:-:S07]  /*1e40*/  FADD.FTZ R0, R0, R20 ;  /* 0x0000001400007221 */ /* 0x000fce0000010000 */
.L_x_51:
[----:B------:R-:W-:Y:S05]  /*1e50*/  BSYNC.RECONVERGENT B0 ;  /* 0x0000000000007941 */ /* 0x000fea0003800200 */
.L_x_41:
[----:B------:R-:W-:Y:S01]  /*1e60*/  HFMA2 R9, -RZ, RZ, 0, 0 ;  /* 0x00000000ff097431 */ /* 0x000fe200000001ff */
[----:B------:R-:W-:-:S04]  /*1e70*/  MOV R8, R2 ;  /* 0x0000000200087202 */ /* 0x000fc80000000f00 */
[----:B0-----:R-:W-:Y:S05]  /*1e80*/  RET.REL.NODEC R8 `(_Z22welfordLayerNormKernelPKfS0_S0_Pfif) ;  /* 0xffffffe0085c7950 */ /* 0x001fea0003c3ffff */
.L_x_52:
[----:B------:R-:W-:-:S00]  /*1e90*/  BRA `(.L_x_52) ;  /* 0xfffffffc00fc7947 */ /* 0x000fc0000383ffff */
[----:B------:R-:W-:-:S00]  /*1ea0*/  NOP ;  /* 0x0000000000007918 */ /* 0x000fc00000000000 */
        /* <DEDUP_REMOVED lines=13> */
.L_x_53:


//--------------------- .nv.shared._Z22welfordLayerNormKernelPKfS0_S0_Pfif --------------------------
	.section	.nv.shared._Z22welfordLayerNormKernelPKfS0_S0_Pfif,"aw",@nobits
	.sectionflags	@""
	.align	4
.nv.shared._Z22welfordLayerNormKernelPKfS0_S0_Pfif:
	.zero		1032


//--------------------- .nv.shared.reserved.0     --------------------------
	.section	.nv.shared.reserved.0,"aw",@nobits
	.weak		__nv_reservedSMEM_offset_0_alias
	.size		__nv_reservedSMEM_offset_0_alias, 0, 64
	.other		__nv_reservedSMEM_offset_0_alias,@"STO_CUDA_RESERVED_SHARED STV_DEFAULT"
__nv_reservedSMEM_offset_0_alias:
	.zero		0
	.zero		64


//--------------------- .nv.constant0._Z22welfordLayerNormKernelPKfS0_S0_Pfif --------------------------
	.section	.nv.constant0._Z22welfordLayerNormKernelPKfS0_S0_Pfif,"a",@progbits
	.sectionflags	@""
	.align	4
.nv.constant0._Z22welfordLayerNormKernelPKfS0_S0_Pfif:
	.zero		936


//--------------------- SYMBOLS --------------------------

	.type		.nv.reservedSmem.offset0,@object
	.size		.nv.reservedSmem.offset0,0x4
	.type		.nv.reservedSmem.cap,@object
	.size		.nv.reservedSmem.cap,0x4
